//
// Generated by NVIDIA NVVM Compiler
//
// Compiler Build ID: CL-36424714
// Cuda compilation tools, release 13.0, V13.0.88
// Based on NVVM 20.0.0
//

.version 9.0
.target sm_100
.address_size 64

	// .globl	_Z21histogram_final_accumPKjiPj

.visible .entry _Z21histogram_final_accumPKjiPj(
	.param .u64 .ptr .align 1 _Z21histogram_final_accumPKjiPj_param_0,
	.param .u32 _Z21histogram_final_accumPKjiPj_param_1,
	.param .u64 .ptr .align 1 _Z21histogram_final_accumPKjiPj_param_2
)
{
	.reg .pred 	%p<11>;
	.reg .b32 	%r<120>;
	.reg .b64 	%rd<16>;

	ld.param.u64 	%rd4, [_Z21histogram_final_accumPKjiPj_param_0];
	ld.param.u32 	%r35, [_Z21histogram_final_accumPKjiPj_param_1];
	ld.param.u64 	%rd3, [_Z21histogram_final_accumPKjiPj_param_2];
	cvta.to.global.u64 	%rd1, %rd4;
	mov.u32 	%r36, %ctaid.x;
	mov.u32 	%r37, %ntid.x;
	mov.u32 	%r38, %tid.x;
	mad.lo.s32 	%r1, %r36, %r37, %r38;
	setp.gt.s32 	%p1, %r1, 255;
	@%p1 bra 	$L__BB0_15;
	setp.lt.s32 	%p2, %r35, 1;
	mov.b32 	%r119, 0;
	@%p2 bra 	$L__BB0_14;
	and.b32  	%r2, %r35, 15;
	setp.lt.u32 	%p3, %r35, 16;
	mov.b32 	%r111, 0;
	mov.u32 	%r119, %r111;
	@%p3 bra 	$L__BB0_5;
	and.b32  	%r111, %r35, 2147483632;
	neg.s32 	%r105, %r111;
	add.s64 	%rd2, %rd1, 32768;
	mov.b32 	%r119, 0;
	mov.u32 	%r104, %r1;
$L__BB0_4:
	.pragma "nounroll";
	mul.wide.s32 	%rd5, %r104, 4;
	add.s64 	%rd6, %rd2, %rd5;
	ld.global.u32 	%r43, [%rd6+-32768];
	add.s32 	%r44, %r43, %r119;
	ld.global.u32 	%r45, [%rd6+-28672];
	add.s32 	%r46, %r45, %r44;
	ld.global.u32 	%r47, [%rd6+-24576];
	add.s32 	%r48, %r47, %r46;
	ld.global.u32 	%r49, [%rd6+-20480];
	add.s32 	%r50, %r49, %r48;
	ld.global.u32 	%r51, [%rd6+-16384];
	add.s32 	%r52, %r51, %r50;
	ld.global.u32 	%r53, [%rd6+-12288];
	add.s32 	%r54, %r53, %r52;
	ld.global.u32 	%r55, [%rd6+-8192];
	add.s32 	%r56, %r55, %r54;
	ld.global.u32 	%r57, [%rd6+-4096];
	add.s32 	%r58, %r57, %r56;
	ld.global.u32 	%r59, [%rd6];
	add.s32 	%r60, %r59, %r58;
	ld.global.u32 	%r61, [%rd6+4096];
	add.s32 	%r62, %r61, %r60;
	ld.global.u32 	%r63, [%rd6+8192];
	add.s32 	%r64, %r63, %r62;
	ld.global.u32 	%r65, [%rd6+12288];
	add.s32 	%r66, %r65, %r64;
	ld.global.u32 	%r67, [%rd6+16384];
	add.s32 	%r68, %r67, %r66;
	ld.global.u32 	%r69, [%rd6+20480];
	add.s32 	%r70, %r69, %r68;
	ld.global.u32 	%r71, [%rd6+24576];
	add.s32 	%r72, %r71, %r70;
	ld.global.u32 	%r73, [%rd6+28672];
	add.s32 	%r119, %r73, %r72;
	add.s32 	%r105, %r105, 16;
	add.s32 	%r104, %r104, 16384;
	setp.ne.s32 	%p4, %r105, 0;
	@%p4 bra 	$L__BB0_4;
$L__BB0_5:
	setp.eq.s32 	%p5, %r2, 0;
	@%p5 bra 	$L__BB0_14;
	and.b32  	%r14, %r35, 7;
	setp.lt.u32 	%p6, %r2, 8;
	@%p6 bra 	$L__BB0_8;
	shl.b32 	%r75, %r111, 10;
	add.s32 	%r76, %r75, %r1;
	mul.wide.s32 	%rd7, %r76, 4;
	add.s64 	%rd8, %rd1, %rd7;
	ld.global.u32 	%r77, [%rd8];
	add.s32 	%r78, %r77, %r119;
	ld.global.u32 	%r79, [%rd8+4096];
	add.s32 	%r80, %r79, %r78;
	ld.global.u32 	%r81, [%rd8+8192];
	add.s32 	%r82, %r81, %r80;
	ld.global.u32 	%r83, [%rd8+12288];
	add.s32 	%r84, %r83, %r82;
	ld.global.u32 	%r85, [%rd8+16384];
	add.s32 	%r86, %r85, %r84;
	ld.global.u32 	%r87, [%rd8+20480];
	add.s32 	%r88, %r87, %r86;
	ld.global.u32 	%r89, [%rd8+24576];
	add.s32 	%r90, %r89, %r88;
	ld.global.u32 	%r91, [%rd8+28672];
	add.s32 	%r119, %r91, %r90;
	add.s32 	%r111, %r111, 8;
$L__BB0_8:
	setp.eq.s32 	%p7, %r14, 0;
	@%p7 bra 	$L__BB0_14;
	and.b32  	%r20, %r35, 3;
	setp.lt.u32 	%p8, %r14, 4;
	@%p8 bra 	$L__BB0_11;
	shl.b32 	%r93, %r111, 10;
	add.s32 	%r94, %r93, %r1;
	mul.wide.s32 	%rd9, %r94, 4;
	add.s64 	%rd10, %rd1, %rd9;
	ld.global.u32 	%r95, [%rd10];
	add.s32 	%r96, %r95, %r119;
	ld.global.u32 	%r97, [%rd10+4096];
	add.s32 	%r98, %r97, %r96;
	ld.global.u32 	%r99, [%rd10+8192];
	add.s32 	%r100, %r99, %r98;
	ld.global.u32 	%r101, [%rd10+12288];
	add.s32 	%r119, %r101, %r100;
	add.s32 	%r111, %r111, 4;
$L__BB0_11:
	setp.eq.s32 	%p9, %r20, 0;
	@%p9 bra 	$L__BB0_14;
	shl.b32 	%r102, %r111, 10;
	add.s32 	%r117, %r1, %r102;
	neg.s32 	%r116, %r20;
$L__BB0_13:
	.pragma "nounroll";
	mul.wide.s32 	%rd11, %r117, 4;
	add.s64 	%rd12, %rd1, %rd11;
	ld.global.u32 	%r103, [%rd12];
	add.s32 	%r119, %r103, %r119;
	add.s32 	%r117, %r117, 1024;
	add.s32 	%r116, %r116, 1;
	setp.ne.s32 	%p10, %r116, 0;
	@%p10 bra 	$L__BB0_13;
$L__BB0_14:
	cvta.to.global.u64 	%rd13, %rd3;
	mul.wide.s32 	%rd14, %r1, 4;
	add.s64 	%rd15, %rd13, %rd14;
	st.global.u32 	[%rd15], %r119;
$L__BB0_15:
	ret;

}


// ===== COMPILED SASS (sm_100) =====

	.target	sm_100

	.elftype	@"ET_EXEC"


//--------------------- .note.nv.tkinfo           --------------------------
	.section	.note.nv.tkinfo,"",@"SHT_NOTE"
	.sectionflags	@"SHF_NOTE_NV_TKINFO"
	.tkinfo
        /*0018*/ 	.word	0x00000002
        /*0030*/ 	.string	""
        /*0030*/ 	.string	"ptxas"
        /*0030*/ 	.string	"Cuda compilation tools, release 13.0, V13.0.88"
        /*0030*/ 	.string	"Build cuda_13.0.r13.0/compiler.36424714_0"
        /*0030*/ 	.string	"-arch sm_100 -m 64 "



//--------------------- .note.nv.cuinfo           --------------------------
	.section	.note.nv.cuinfo,"",@"SHT_NOTE"
	.sectionflags	@"SHF_NOTE_NV_CUINFO"
        /*0018*/ 	.short	0x0002
        /*001a*/ 	.short	0x0064
        /*001c*/ 	.short	0x0082
	.zero		2


//--------------------- .nv.info                  --------------------------
	.section	.nv.info,"",@"SHT_CUDA_INFO"
	.align	4


	//----- nvinfo : EIATTR_REGCOUNT
	.align		4
        /*0000*/ 	.byte	0x04, 0x2f
        /*0002*/ 	.short	(.L_1 - .L_0)
	.align		4
.L_0:
        /*0004*/ 	.word	index@(_Z21histogram_final_accumPKjiPj)
        /*0008*/ 	.word	0x00000019


	//----- nvinfo : EIATTR_FRAME_SIZE
	.align		4
.L_1:
        /*000c*/ 	.byte	0x04, 0x11
        /*000e*/ 	.short	(.L_3 - .L_2)
	.align		4
.L_2:
        /*0010*/ 	.word	index@(_Z21histogram_final_accumPKjiPj)
        /*0014*/ 	.word	0x00000000


	//----- nvinfo : EIATTR_MIN_STACK_SIZE
	.align		4
.L_3:
        /*0018*/ 	.byte	0x04, 0x12
        /*001a*/ 	.short	(.L_5 - .L_4)
	.align		4
.L_4:
        /*001c*/ 	.word	index@(_Z21histogram_final_accumPKjiPj)
        /*0020*/ 	.word	0x00000000
.L_5:


//--------------------- .nv.compat                --------------------------
	.section	.nv.compat,"",@"SHT_CUDA_COMPAT_INFO"
	.align	4
        /*0000*/ 	.byte	0x02, 0x09, 0x00, 0x00, 0x02, 0x02, 0x01, 0x00, 0x02, 0x05, 0x05, 0x00, 0x03, 0x07, 0x01, 0x01
        /*0010*/ 	.byte	0x02, 0x03, 0x00, 0x00, 0x02, 0x06, 0x01, 0x00, 0x04, 0x0b, 0x08, 0x00, 0x09, 0x00, 0x00, 0x00
        /*0020*/ 	.byte	0x00, 0x00, 0x00, 0x00


//--------------------- .nv.info._Z21histogram_final_accumPKjiPj --------------------------
	.section	.nv.info._Z21histogram_final_accumPKjiPj,"",@"SHT_CUDA_INFO"
	.sectionflags	@""
	.align	4


	//----- nvinfo : EIATTR_CUDA_API_VERSION
	.align		4
        /*0000*/ 	.byte	0x04, 0x37
        /*0002*/ 	.short	(.L_7 - .L_6)
.L_6:
        /*0004*/ 	.word	0x00000082


	//----- nvinfo : EIATTR_KPARAM_INFO
	.align		4
.L_7:
        /*0008*/ 	.byte	0x04, 0x17
        /*000a*/ 	.short	(.L_9 - .L_8)
.L_8:
        /*000c*/ 	.word	0x00000000
        /*0010*/ 	.short	0x0002
        /*0012*/ 	.short	0x0010
        /*0014*/ 	.byte	0x00, 0xf5, 0x21, 0x00


	//----- nvinfo : EIATTR_KPARAM_INFO
	.align		4
.L_9:
        /*0018*/ 	.byte	0x04, 0x17
        /*001a*/ 	.short	(.L_11 - .L_10)
.L_10:
        /*001c*/ 	.word	0x00000000
        /*0020*/ 	.short	0x0001
        /*0022*/ 	.short	0x0008
        /*0024*/ 	.byte	0x00, 0xf0, 0x11, 0x00


	//----- nvinfo : EIATTR_KPARAM_INFO
	.align		4
.L_11:
        /*0028*/ 	.byte	0x04, 0x17
        /*002a*/ 	.short	(.L_13 - .L_12)
.L_12:
        /*002c*/ 	.word	0x00000000
        /*0030*/ 	.short	0x0000
        /*0032*/ 	.short	0x0000
        /*0034*/ 	.byte	0x00, 0xf5, 0x21, 0x00


	//----- nvinfo : EIATTR_SPARSE_MMA_MASK
	.align		4
.L_13:
        /*0038*/ 	.byte	0x03, 0x50
        /*003a*/ 	.short	0x0000


	//----- nvinfo : EIATTR_MAXREG_COUNT
	.align		4
        /*003c*/ 	.byte	0x03, 0x1b
        /*003e*/ 	.short	0x00ff


	//----- nvinfo : EIATTR_MERCURY_ISA_VERSION
	.align		4
        /*0040*/ 	.byte	0x03, 0x5f
        /*0042*/ 	.short	0x0101


	//----- nvinfo : EIATTR_VRC_CTA_INIT_COUNT
	.align		4
        /*0044*/ 	.byte	0x02, 0x4a
	.zero		1
	.zero		1


	//----- nvinfo : EIATTR_EXIT_INSTR_OFFSETS
	.align		4
        /*0048*/ 	.byte	0x04, 0x1c
        /*004a*/ 	.short	(.L_15 - .L_14)


	//   ....[0]....
.L_14:
        /*004c*/ 	.word	0x00000060


	//   ....[1]....
        /*0050*/ 	.word	0x000006a0


	//----- nvinfo : EIATTR_CBANK_PARAM_SIZE
	.align		4
.L_15:
        /*0054*/ 	.byte	0x03, 0x19
        /*0056*/ 	.short	0x0018


	//----- nvinfo : EIATTR_PARAM_CBANK
	.align		4
        /*0058*/ 	.byte	0x04, 0x0a
        /*005a*/ 	.short	(.L_17 - .L_16)
	.align		4
.L_16:
        /*005c*/ 	.word	index@(.nv.constant0._Z21histogram_final_accumPKjiPj)
        /*0060*/ 	.short	0x0380
        /*0062*/ 	.short	0x0018


	//----- nvinfo : EIATTR_SW_WAR
	.align		4
.L_17:
        /*0064*/ 	.byte	0x04, 0x36
        /*0066*/ 	.short	(.L_19 - .L_18)
.L_18:
        /*0068*/ 	.word	0x00000008
.L_19:


//--------------------- .nv.callgraph             --------------------------
	.section	.nv.callgraph,"",@"SHT_CUDA_CALLGRAPH"
	.align	4
	.sectionentsize	8
	.align		4
        /*0000*/ 	.word	0x00000000
	.align		4
        /*0004*/ 	.word	0xffffffff
	.align		4
        /*0008*/ 	.word	0x00000000
	.align		4
        /*000c*/ 	.word	0xfffffffe
	.align		4
        /*0010*/ 	.word	0x00000000
	.align		4
        /*0014*/ 	.word	0xfffffffd
	.align		4
        /*0018*/ 	.word	0x00000000
	.align		4
        /*001c*/ 	.word	0xfffffffc


//--------------------- .text._Z21histogram_final_accumPKjiPj --------------------------
	.section	.text._Z21histogram_final_accumPKjiPj,"ax",@progbits
	.align	128
        .global         _Z21histogram_final_accumPKjiPj
        .type           _Z21histogram_final_accumPKjiPj,@function
        .size           _Z21histogram_final_accumPKjiPj,(.L_x_7 - _Z21histogram_final_accumPKjiPj)
        .other          _Z21histogram_final_accumPKjiPj,@"STO_CUDA_ENTRY STV_DEFAULT"
_Z21histogram_final_accumPKjiPj:
.text._Z21histogram_final_accumPKjiPj:
[----:B------:R-:W-:Y:S01]  /*0000*/  LDC R1, c[0x0][0x37c] ;  /* 0x0000df00ff017b82 */ /* 0x000fe20000000800 */
[----:B------:R-:W0:Y:S07]  /*0010*/  S2R R3, SR_TID.X ;  /* 0x0000000000037919 */ /* 0x000e2e0000002100 */
[----:B------:R-:W0:Y:S08]  /*0020*/  S2UR UR4, SR_CTAID.X ;  /* 0x00000000000479c3 */ /* 0x000e300000002500 */
[----:B------:R-:W0:Y:S02]  /*0030*/  LDC R0, c[0x0][0x360] ;  /* 0x0000d800ff007b82 */ /* 0x000e240000000800 */
[----:B0-----:R-:W-:-:S05]  /*0040*/  IMAD R0, R0, UR4, R3 ;  /* 0x0000000400007c24 */ /* 0x001fca000f8e0203 */
[----:B------:R-:W-:-:S13]  /*0050*/  ISETP.GT.AND P0, PT, R0, 0xff, PT ;  /* 0x000000ff0000780c */ /* 0x000fda0003f04270 */
[----:B------:R-:W-:Y:S05]  /*0060*/  @P0 EXIT ;  /* 0x000000000000094d */ /* 0x000fea0003800000 */
[----:B------:R-:W0:Y:S01]  /*0070*/  LDCU UR6, c[0x0][0x388] ;  /* 0x00007100ff0677ac */ /* 0x000e220008000800 */
[----:B------:R-:W-:Y:S01]  /*0080*/  IMAD.MOV.U32 R2, RZ, RZ, RZ ;  /* 0x000000ffff027224 */ /* 0x000fe200078e00ff */
[----:B------:R-:W1:Y:S01]  /*0090*/  LDCU.64 UR10, c[0x0][0x358] ;  /* 0x00006b00ff0a77ac */ /* 0x000e620008000a00 */
[----:B0-----:R-:W-:-:S09]  /*00a0*/  UISETP.GE.AND UP0, UPT, UR6, 0x1, UPT ;  /* 0x000000010600788c */ /* 0x001fd2000bf06270 */
[----:B-1----:R-:W-:Y:S05]  /*00b0*/  BRA.U !UP0, `(.L_x_0) ;  /* 0x00000005086c7547 */ /* 0x002fea000b800000 */
[----:B------:R-:W-:Y:S01]  /*00c0*/  UISETP.GE.U32.AND UP1, UPT, UR6, 0x10, UPT ;  /* 0x000000100600788c */ /* 0x000fe2000bf26070 */
[----:B------:R-:W-:Y:S01]  /*00d0*/  CS2R R2, SRZ ;  /* 0x0000000000027805 */ /* 0x000fe2000001ff00 */
[----:B------:R-:W-:-:S04]  /*00e0*/  ULOP3.LUT UR7, UR6, 0xf, URZ, 0xc0, !UPT ;  /* 0x0000000f06077892 */ /* 0x000fc8000f8ec0ff */
[----:B------:R-:W-:-:S03]  /*00f0*/  UISETP.NE.AND UP0, UPT, UR7, URZ, UPT ;  /* 0x000000ff0700728c */ /* 0x000fc6000bf05270 */
[----:B------:R-:W-:Y:S08]  /*0100*/  BRA.U !UP1, `(.L_x_1) ;  /* 0x00000001099c7547 */ /* 0x000ff0000b800000 */
[----:B------:R-:W0:Y:S01]  /*0110*/  LDCU.64 UR4, c[0x0][0x380] ;  /* 0x00007000ff0477ac */ /* 0x000e220008000a00 */
[----:B------:R-:W-:Y:S02]  /*0120*/  IMAD.MOV.U32 R2, RZ, RZ, RZ ;  /* 0x000000ffff027224 */ /* 0x000fe400078e00ff */
[----:B------:R-:W-:Y:S01]  /*0130*/  IMAD.MOV.U32 R6, RZ, RZ, R0 ;  /* 0x000000ffff067224 */ /* 0x000fe200078e0000 */
[----:B------:R-:W-:-:S04]  /*0140*/  ULOP3.LUT UR8, UR6, 0x7ffffff0, URZ, 0xc0, !UPT ;  /* 0x7ffffff006087892 */ /* 0x000fc8000f8ec0ff */
[----:B------:R-:W-:Y:S02]  /*0150*/  UIADD3 UR9, UPT, UPT, -UR8, URZ, URZ ;  /* 0x000000ff08097290 */ /* 0x000fe4000fffe1ff */
[----:B------:R-:W-:Y:S01]  /*0160*/  IMAD.U32 R3, RZ, RZ, UR8 ;  /* 0x00000008ff037e24 */ /* 0x000fe2000f8e00ff */
[----:B0-----:R-:W-:-:S04]  /*0170*/  UIADD3 UR4, UP1, UPT, UR4, 0x8000, URZ ;  /* 0x0000800004047890 */ /* 0x001fc8000ff3e0ff */
[----:B------:R-:W-:-:S12]  /*0180*/  UIADD3.X UR5, UPT, UPT, URZ, UR5, URZ, UP1, !UPT ;  /* 0x00000005ff057290 */ /* 0x000fd80008ffe4ff */
.L_x_2:
[----:B------:R-:W-:Y:S01]  /*0190*/  MOV R4, UR4 ;  /* 0x0000000400047c02 */ /* 0x000fe20008000f00 */
[----:B------:R-:W-:-:S04]  /*01a0*/  IMAD.U32 R5, RZ, RZ, UR5 ;  /* 0x00000005ff057e24 */ /* 0x000fc8000f8e00ff */
[----:B------:R-:W-:-:S05]  /*01b0*/  IMAD.WIDE R4, R6, 0x4, R4 ;  /* 0x0000000406047825 */ /* 0x000fca00078e0204 */
[----:B------:R-:W2:Y:S04]  /*01c0*/  LDG.E R7, desc[UR10][R4.64+-0x8000] ;  /* 0xff80000a04077981 */ /* 0x000ea8000c1e1900 */
[----:B------:R-:W2:Y:S04]  /*01d0*/  LDG.E R8, desc[UR10][R4.64+-0x7000] ;  /* 0xff90000a04087981 */ /* 0x000ea8000c1e1900 */
[----:B------:R-:W3:Y:S04]  /*01e0*/  LDG.E R10, desc[UR10][R4.64+-0x6000] ;  /* 0xffa0000a040a7981 */ /* 0x000ee8000c1e1900 */
[----:B------:R-:W3:Y:S04]  /*01f0*/  LDG.E R9, desc[UR10][R4.64+-0x5000] ;  /* 0xffb0000a04097981 */ /* 0x000ee8000c1e1900 */
[----:B------:R-:W4:Y:S04]  /*0200*/  LDG.E R12, desc[UR10][R4.64+-0x4000] ;  /* 0xffc0000a040c7981 */ /* 0x000f28000c1e1900 */
[----:B------:R-:W4:Y:S04]  /*0210*/  LDG.E R11, desc[UR10][R4.64+-0x3000] ;  /* 0xffd0000a040b7981 */ /* 0x000f28000c1e1900 */
[----:B------:R-:W5:Y:S04]  /*0220*/  LDG.E R14, desc[UR10][R4.64+-0x2000] ;  /* 0xffe0000a040e7981 */ /* 0x000f68000c1e1900 */
        /* <DEDUP_REMOVED lines=8> */
[----:B------:R-:W5:Y:S01]  /*02b0*/  LDG.E R21, desc[UR10][R4.64+0x7000] ;  /* 0x0070000a04157981 */ /* 0x000f62000c1e1900 */
[----:B------:R-:W-:Y:S01]  /*02c0*/  UIADD3 UR9, UPT, UPT, UR9, 0x10, URZ ;  /* 0x0000001009097890 */ /* 0x000fe2000fffe0ff */
[----:B------:R-:W-:-:S03]  /*02d0*/  VIADD R6, R6, 0x4000 ;  /* 0x0000400006067836 */ /* 0x000fc60000000000 */
[----:B------:R-:W-:Y:S01]  /*02e0*/  UISETP.NE.AND UP1, UPT, UR9, URZ, UPT ;  /* 0x000000ff0900728c */ /* 0x000fe2000bf25270 */
[----:B--2---:R-:W-:-:S04]  /*02f0*/  IADD3 R7, PT, PT, R8, R7, R2 ;  /* 0x0000000708077210 */ /* 0x004fc80007ffe002 */
[----:B---3--:R-:W-:-:S04]  /*0300*/  IADD3 R7, PT, PT, R9, R10, R7 ;  /* 0x0000000a09077210 */ /* 0x008fc80007ffe007 */
[----:B----4-:R-:W-:-:S04]  /*0310*/  IADD3 R7, PT, PT, R11, R12, R7 ;  /* 0x0000000c0b077210 */ /* 0x010fc80007ffe007 */
[----:B-----5:R-:W-:-:S04]  /*0320*/  IADD3 R7, PT, PT, R13, R14, R7 ;  /* 0x0000000e0d077210 */ /* 0x020fc80007ffe007 */
[----:B------:R-:W-:-:S04]  /*0330*/  IADD3 R7, PT, PT, R15, R16, R7 ;  /* 0x000000100f077210 */ /* 0x000fc80007ffe007 */
[----:B------:R-:W-:-:S04]  /*0340*/  IADD3 R7, PT, PT, R17, R18, R7 ;  /* 0x0000001211077210 */ /* 0x000fc80007ffe007 */
[----:B------:R-:W-:-:S04]  /*0350*/  IADD3 R7, PT, PT, R19, R20, R7 ;  /* 0x0000001413077210 */ /* 0x000fc80007ffe007 */
[----:B------:R-:W-:Y:S01]  /*0360*/  IADD3 R2, PT, PT, R21, R22, R7 ;  /* 0x0000001615027210 */ /* 0x000fe20007ffe007 */
[----:B------:R-:W-:Y:S06]  /*0370*/  BRA.U UP1, `(.L_x_2) ;  /* 0xfffffffd01847547 */ /* 0x000fec000b83ffff */
.L_x_1:
[----:B------:R-:W-:Y:S05]  /*0380*/  BRA.U !UP0, `(.L_x_0) ;  /* 0x0000000108b87547 */ /* 0x000fea000b800000 */
[----:B------:R-:W-:Y:S02]  /*0390*/  UISETP.GE.U32.AND UP0, UPT, UR7, 0x8, UPT ;  /* 0x000000080700788c */ /* 0x000fe4000bf06070 */
[----:B------:R-:W-:-:S04]  /*03a0*/  ULOP3.LUT UR5, UR6, 0x7, URZ, 0xc0, !UPT ;  /* 0x0000000706057892 */ /* 0x000fc8000f8ec0ff */
[----:B------:R-:W-:-:S03]  /*03b0*/  UISETP.NE.AND UP1, UPT, UR5, URZ, UPT ;  /* 0x000000ff0500728c */ /* 0x000fc6000bf25270 */
[----:B------:R-:W-:Y:S08]  /*03c0*/  BRA.U !UP0, `(.L_x_3) ;  /* 0x0000000108407547 */ /* 0x000ff0000b800000 */
[----:B------:R-:W0:Y:S01]  /*03d0*/  LDC.64 R4, c[0x0][0x380] ;  /* 0x0000e000ff047b82 */ /* 0x000e220000000a00 */
[----:B------:R-:W-:-:S04]  /*03e0*/  IMAD R7, R3, 0x400, R0 ;  /* 0x0000040003077824 */ /* 0x000fc800078e0200 */
[----:B0-----:R-:W-:-:S05]  /*03f0*/  IMAD.WIDE R4, R7, 0x4, R4 ;  /* 0x0000000407047825 */ /* 0x001fca00078e0204 */
[----:B------:R-:W2:Y:S04]  /*0400*/  LDG.E R7, desc[UR10][R4.64] ;  /* 0x0000000a04077981 */ /* 0x000ea8000c1e1900 */
[----:B------:R-:W2:Y:S04]  /*0410*/  LDG.E R6, desc[UR10][R4.64+0x1000] ;  /* 0x0010000a04067981 */ /* 0x000ea8000c1e1900 */
[----:B------:R-:W3:Y:S04]  /*0420*/  LDG.E R9, desc[UR10][R4.64+0x2000] ;  /* 0x0020000a04097981 */ /* 0x000ee8000c1e1900 */
[----:B------:R-:W3:Y:S04]  /*0430*/  LDG.E R8, desc[UR10][R4.64+0x3000] ;  /* 0x0030000a04087981 */ /* 0x000ee8000c1e1900 */
[----:B------:R-:W4:Y:S04]  /*0440*/  LDG.E R11, desc[UR10][R4.64+0x4000] ;  /* 0x0040000a040b7981 */ /* 0x000f28000c1e1900 */
[----:B------:R-:W4:Y:S04]  /*0450*/  LDG.E R10, desc[UR10][R4.64+0x5000] ;  /* 0x0050000a040a7981 */ /* 0x000f28000c1e1900 */
[----:B------:R-:W5:Y:S04]  /*0460*/  LDG.E R13, desc[UR10][R4.64+0x6000] ;  /* 0x0060000a040d7981 */ /* 0x000f68000c1e1900 */
[----:B------:R-:W5:Y:S01]  /*0470*/  LDG.E R12, desc[UR10][R4.64+0x7000] ;  /* 0x0070000a040c7981 */ /* 0x000f62000c1e1900 */
[----:B------:R-:W-:-:S02]  /*0480*/  IADD3 R3, PT, PT, R3, 0x8, RZ ;  /* 0x0000000803037810 */ /* 0x000fc40007ffe0ff */
[----:B--2---:R-:W-:-:S04]  /*0490*/  IADD3 R6, PT, PT, R6, R7, R2 ;  /* 0x0000000706067210 */ /* 0x004fc80007ffe002 */
[----:B---3--:R-:W-:-:S04]  /*04a0*/  IADD3 R6, PT, PT, R8, R9, R6 ;  /* 0x0000000908067210 */ /* 0x008fc80007ffe006 */
[----:B----4-:R-:W-:-:S04]  /*04b0*/  IADD3 R6, PT, PT, R10, R11, R6 ;  /* 0x0000000b0a067210 */ /* 0x010fc80007ffe006 */
[----:B-----5:R-:W-:-:S07]  /*04c0*/  IADD3 R2, PT, PT, R12, R13, R6 ;  /* 0x0000000d0c027210 */ /* 0x020fce0007ffe006 */
.L_x_3:
        /* <DEDUP_REMOVED lines=11> */
[----:B------:R-:W3:Y:S01]  /*0580*/  LDG.E R8, desc[UR10][R4.64+0x3000] ;  /* 0x0030000a04087981 */ /* 0x000ee2000c1e1900 */
[----:B------:R-:W-:Y:S01]  /*0590*/  VIADD R3, R3, 0x4 ;  /* 0x0000000403037836 */ /* 0x000fe20000000000 */
[----:B--2---:R-:W-:-:S04]  /*05a0*/  IADD3 R2, PT, PT, R6, R7, R2 ;  /* 0x0000000706027210 */ /* 0x004fc80007ffe002 */
[----:B---3--:R-:W-:-:S07]  /*05b0*/  IADD3 R2, PT, PT, R8, R9, R2 ;  /* 0x0000000908027210 */ /* 0x008fce0007ffe002 */
.L_x_4:
[----:B------:R-:W-:Y:S05]  /*05c0*/  BRA.U !UP1, `(.L_x_0) ;  /* 0x0000000109287547 */ /* 0x000fea000b800000 */
[----:B------:R-:W0:Y:S01]  /*05d0*/  LDC.64 R6, c[0x0][0x380] ;  /* 0x0000e000ff067b82 */ /* 0x000e220000000a00 */
[----:B------:R-:W-:Y:S01]  /*05e0*/  IMAD R3, R3, 0x400, R0 ;  /* 0x0000040003037824 */ /* 0x000fe200078e0200 */
[----:B------:R-:W-:-:S12]  /*05f0*/  UIADD3 UR4, UPT, UPT, -UR4, URZ, URZ ;  /* 0x000000ff04047290 */ /* 0x000fd8000fffe1ff */
.L_x_5:
[----:B0-----:R-:W-:-:S06]  /*0600*/  IMAD.WIDE R4, R3, 0x4, R6 ;  /* 0x0000000403047825 */ /* 0x001fcc00078e0206 */
[----:B------:R-:W2:Y:S01]  /*0610*/  LDG.E R5, desc[UR10][R4.64] ;  /* 0x0000000a04057981 */ /* 0x000ea2000c1e1900 */
[----:B------:R-:W-:Y:S01]  /*0620*/  UIADD3 UR4, UPT, UPT, UR4, 0x1, URZ ;  /* 0x0000000104047890 */ /* 0x000fe2000fffe0ff */
[----:B------:R-:W-:-:S03]  /*0630*/  IADD3 R3, PT, PT, R3, 0x400, RZ ;  /* 0x0000040003037810 */ /* 0x000fc60007ffe0ff */
[----:B------:R-:W-:Y:S01]  /*0640*/  UISETP.NE.AND UP0, UPT, UR4, URZ, UPT ;  /* 0x000000ff0400728c */ /* 0x000fe2000bf05270 */
[----:B--2---:R-:W-:-:S08]  /*0650*/  IMAD.IADD R2, R5, 0x1, R2 ;  /* 0x0000000105027824 */ /* 0x004fd000078e0202 */
[----:B------:R-:W-:Y:S05]  /*0660*/  BRA.U UP0, `(.L_x_5) ;  /* 0xfffffffd00e47547 */ /* 0x000fea000b83ffff */
.L_x_0:
[----:B------:R-:W0:Y:S02]  /*0670*/  LDC.64 R4, c[0x0][0x390] ;  /* 0x0000e400ff047b82 */ /* 0x000e240000000a00 */
[----:B0-----:R-:W-:-:S05]  /*0680*/  IMAD.WIDE R4, R0, 0x4, R4 ;  /* 0x0000000400047825 */ /* 0x001fca00078e0204 */
[----:B------:R-:W-:Y:S01]  /*0690*/  STG.E desc[UR10][R4.64], R2 ;  /* 0x0000000204007986 */ /* 0x000fe2000c10190a */
[----:B------:R-:W-:Y:S05]  /*06a0*/  EXIT ;  /* 0x000000000000794d */ /* 0x000fea0003800000 */
.L_x_6:
[----:B------:R-:W-:-:S00]  /*06b0*/  BRA `(.L_x_6) ;  /* 0xfffffffc00fc7947 */ /* 0x000fc0000383ffff */
[----:B------:R-:W-:-:S00]  /*06c0*/  NOP ;  /* 0x0000000000007918 */ /* 0x000fc00000000000 */
        /* <DEDUP_REMOVED lines=11> */
.L_x_7:


//--------------------- .nv.shared.reserved.0     --------------------------
	.section	.nv.shared.reserved.0,"aw",@nobits
	.weak		__nv_reservedSMEM_offset_0_alias
	.size		__nv_reservedSMEM_offset_0_alias, 0, 64
	.other		__nv_reservedSMEM_offset_0_alias,@"STO_CUDA_RESERVED_SHARED STV_DEFAULT"
__nv_reservedSMEM_offset_0_alias:
	.zero		0
	.zero		64


//--------------------- .nv.constant0._Z21histogram_final_accumPKjiPj --------------------------
	.section	.nv.constant0._Z21histogram_final_accumPKjiPj,"a",@progbits
	.sectionflags	@""
	.align	4
.nv.constant0._Z21histogram_final_accumPKjiPj:
	.zero		920


//--------------------- SYMBOLS --------------------------

	.type		.nv.reservedSmem.offset0,@object
	.size		.nv.reservedSmem.offset0,0x4
